//
// Generated by NVIDIA NVVM Compiler
//
// Compiler Build ID: CL-36424714
// Cuda compilation tools, release 13.0, V13.0.88
// Based on NVVM 20.0.0
//

.version 9.0
.target sm_100
.address_size 64

	// .globl	_Z20convolution2D_kernelPfiS_iiS_S_

.visible .entry _Z20convolution2D_kernelPfiS_iiS_S_(
	.param .u64 .ptr .align 1 _Z20convolution2D_kernelPfiS_iiS_S__param_0,
	.param .u32 _Z20convolution2D_kernelPfiS_iiS_S__param_1,
	.param .u64 .ptr .align 1 _Z20convolution2D_kernelPfiS_iiS_S__param_2,
	.param .u32 _Z20convolution2D_kernelPfiS_iiS_S__param_3,
	.param .u32 _Z20convolution2D_kernelPfiS_iiS_S__param_4,
	.param .u64 .ptr .align 1 _Z20convolution2D_kernelPfiS_iiS_S__param_5,
	.param .u64 .ptr .align 1 _Z20convolution2D_kernelPfiS_iiS_S__param_6
)
{
	.reg .pred 	%p<28>;
	.reg .b32 	%r<94>;
	.reg .b32 	%f<116>;
	.reg .b64 	%rd<51>;

	ld.param.u64 	%rd8, [_Z20convolution2D_kernelPfiS_iiS_S__param_0];
	ld.param.u32 	%r36, [_Z20convolution2D_kernelPfiS_iiS_S__param_1];
	ld.param.u64 	%rd6, [_Z20convolution2D_kernelPfiS_iiS_S__param_2];
	ld.param.u32 	%r39, [_Z20convolution2D_kernelPfiS_iiS_S__param_3];
	ld.param.u32 	%r38, [_Z20convolution2D_kernelPfiS_iiS_S__param_4];
	ld.param.u64 	%rd9, [_Z20convolution2D_kernelPfiS_iiS_S__param_5];
	ld.param.u64 	%rd7, [_Z20convolution2D_kernelPfiS_iiS_S__param_6];
	cvta.to.global.u64 	%rd1, %rd9;
	cvta.to.global.u64 	%rd2, %rd8;
	mov.u32 	%r40, %tid.x;
	mov.u32 	%r41, %ctaid.x;
	mov.u32 	%r42, %ntid.x;
	mad.lo.s32 	%r1, %r41, %r42, %r40;
	mov.u32 	%r43, %tid.y;
	mov.u32 	%r44, %ctaid.y;
	mov.u32 	%r45, %ntid.y;
	mad.lo.s32 	%r46, %r44, %r45, %r43;
	mov.u32 	%r3, %ctaid.z;
	max.s32 	%r47, %r1, %r46;
	setp.ge.s32 	%p1, %r47, %r39;
	@%p1 bra 	$L__BB0_45;
	setp.lt.s32 	%p2, %r38, 1;
	mov.f32 	%f94, 0f00000000;
	@%p2 bra 	$L__BB0_44;
	mul.lo.s32 	%r4, %r38, %r3;
	and.b32  	%r5, %r38, 7;
	add.s32 	%r6, %r5, -1;
	and.b32  	%r7, %r38, 3;
	and.b32  	%r8, %r38, 2147483640;
	and.b32  	%r9, %r38, 1;
	mov.f32 	%f94, 0f00000000;
	mov.b32 	%r89, 0;
$L__BB0_3:
	setp.lt.u32 	%p3, %r38, 8;
	add.s32 	%r11, %r89, %r1;
	add.s32 	%r50, %r89, %r4;
	mul.lo.s32 	%r12, %r50, %r38;
	mov.b32 	%r92, 0;
	@%p3 bra 	$L__BB0_22;
	mov.b32 	%r90, 0;
$L__BB0_5:
	.pragma "nounroll";
	add.s32 	%r14, %r90, %r46;
	max.s32 	%r52, %r11, %r14;
	setp.ge.s32 	%p4, %r52, %r36;
	add.s32 	%r53, %r90, %r12;
	mul.wide.s32 	%rd10, %r53, 4;
	add.s64 	%rd3, %rd1, %rd10;
	@%p4 bra 	$L__BB0_7;
	mad.lo.s32 	%r54, %r14, %r36, %r11;
	mul.wide.s32 	%rd11, %r54, 4;
	add.s64 	%rd12, %rd2, %rd11;
	ld.global.f32 	%f43, [%rd12];
	ld.global.f32 	%f44, [%rd3];
	fma.rn.f32 	%f94, %f43, %f44, %f94;
$L__BB0_7:
	add.s32 	%r15, %r14, 1;
	max.s32 	%r55, %r11, %r15;
	setp.ge.s32 	%p5, %r55, %r36;
	@%p5 bra 	$L__BB0_9;
	mad.lo.s32 	%r56, %r15, %r36, %r11;
	mul.wide.s32 	%rd13, %r56, 4;
	add.s64 	%rd14, %rd2, %rd13;
	ld.global.f32 	%f45, [%rd14];
	ld.global.f32 	%f46, [%rd3+4];
	fma.rn.f32 	%f94, %f45, %f46, %f94;
$L__BB0_9:
	add.s32 	%r16, %r14, 2;
	max.s32 	%r57, %r11, %r16;
	setp.ge.s32 	%p6, %r57, %r36;
	@%p6 bra 	$L__BB0_11;
	mad.lo.s32 	%r58, %r16, %r36, %r11;
	mul.wide.s32 	%rd15, %r58, 4;
	add.s64 	%rd16, %rd2, %rd15;
	ld.global.f32 	%f47, [%rd16];
	ld.global.f32 	%f48, [%rd3+8];
	fma.rn.f32 	%f94, %f47, %f48, %f94;
$L__BB0_11:
	add.s32 	%r17, %r14, 3;
	max.s32 	%r59, %r11, %r17;
	setp.ge.s32 	%p7, %r59, %r36;
	@%p7 bra 	$L__BB0_13;
	mad.lo.s32 	%r60, %r17, %r36, %r11;
	mul.wide.s32 	%rd17, %r60, 4;
	add.s64 	%rd18, %rd2, %rd17;
	ld.global.f32 	%f49, [%rd18];
	ld.global.f32 	%f50, [%rd3+12];
	fma.rn.f32 	%f94, %f49, %f50, %f94;
$L__BB0_13:
	add.s32 	%r18, %r14, 4;
	max.s32 	%r61, %r11, %r18;
	setp.ge.s32 	%p8, %r61, %r36;
	@%p8 bra 	$L__BB0_15;
	mad.lo.s32 	%r62, %r18, %r36, %r11;
	mul.wide.s32 	%rd19, %r62, 4;
	add.s64 	%rd20, %rd2, %rd19;
	ld.global.f32 	%f51, [%rd20];
	ld.global.f32 	%f52, [%rd3+16];
	fma.rn.f32 	%f94, %f51, %f52, %f94;
$L__BB0_15:
	add.s32 	%r19, %r14, 5;
	max.s32 	%r63, %r11, %r19;
	setp.ge.s32 	%p9, %r63, %r36;
	@%p9 bra 	$L__BB0_17;
	mad.lo.s32 	%r64, %r19, %r36, %r11;
	mul.wide.s32 	%rd21, %r64, 4;
	add.s64 	%rd22, %rd2, %rd21;
	ld.global.f32 	%f53, [%rd22];
	ld.global.f32 	%f54, [%rd3+20];
	fma.rn.f32 	%f94, %f53, %f54, %f94;
$L__BB0_17:
	add.s32 	%r20, %r14, 6;
	max.s32 	%r65, %r11, %r20;
	setp.ge.s32 	%p10, %r65, %r36;
	@%p10 bra 	$L__BB0_19;
	mad.lo.s32 	%r66, %r20, %r36, %r11;
	mul.wide.s32 	%rd23, %r66, 4;
	add.s64 	%rd24, %rd2, %rd23;
	ld.global.f32 	%f55, [%rd24];
	ld.global.f32 	%f56, [%rd3+24];
	fma.rn.f32 	%f94, %f55, %f56, %f94;
$L__BB0_19:
	add.s32 	%r21, %r14, 7;
	max.s32 	%r67, %r11, %r21;
	setp.ge.s32 	%p11, %r67, %r36;
	@%p11 bra 	$L__BB0_21;
	mad.lo.s32 	%r68, %r21, %r36, %r11;
	mul.wide.s32 	%rd25, %r68, 4;
	add.s64 	%rd26, %rd2, %rd25;
	ld.global.f32 	%f57, [%rd26];
	ld.global.f32 	%f58, [%rd3+28];
	fma.rn.f32 	%f94, %f57, %f58, %f94;
$L__BB0_21:
	add.s32 	%r90, %r90, 8;
	setp.ne.s32 	%p12, %r90, %r8;
	mov.u32 	%r92, %r8;
	@%p12 bra 	$L__BB0_5;
$L__BB0_22:
	setp.eq.s32 	%p13, %r5, 0;
	@%p13 bra 	$L__BB0_43;
	setp.lt.u32 	%p14, %r6, 3;
	@%p14 bra 	$L__BB0_33;
	add.s32 	%r24, %r92, %r46;
	max.s32 	%r70, %r11, %r24;
	setp.ge.s32 	%p15, %r70, %r36;
	add.s32 	%r71, %r92, %r12;
	mul.wide.s32 	%rd27, %r71, 4;
	add.s64 	%rd4, %rd1, %rd27;
	@%p15 bra 	$L__BB0_26;
	mad.lo.s32 	%r72, %r24, %r36, %r11;
	mul.wide.s32 	%rd28, %r72, 4;
	add.s64 	%rd29, %rd2, %rd28;
	ld.global.f32 	%f60, [%rd29];
	ld.global.f32 	%f61, [%rd4];
	fma.rn.f32 	%f94, %f60, %f61, %f94;
$L__BB0_26:
	add.s32 	%r25, %r24, 1;
	max.s32 	%r73, %r11, %r25;
	setp.ge.s32 	%p16, %r73, %r36;
	@%p16 bra 	$L__BB0_28;
	mad.lo.s32 	%r74, %r25, %r36, %r11;
	mul.wide.s32 	%rd30, %r74, 4;
	add.s64 	%rd31, %rd2, %rd30;
	ld.global.f32 	%f62, [%rd31];
	ld.global.f32 	%f63, [%rd4+4];
	fma.rn.f32 	%f94, %f62, %f63, %f94;
$L__BB0_28:
	add.s32 	%r26, %r24, 2;
	max.s32 	%r75, %r11, %r26;
	setp.ge.s32 	%p17, %r75, %r36;
	@%p17 bra 	$L__BB0_30;
	mad.lo.s32 	%r76, %r26, %r36, %r11;
	mul.wide.s32 	%rd32, %r76, 4;
	add.s64 	%rd33, %rd2, %rd32;
	ld.global.f32 	%f64, [%rd33];
	ld.global.f32 	%f65, [%rd4+8];
	fma.rn.f32 	%f94, %f64, %f65, %f94;
$L__BB0_30:
	add.s32 	%r27, %r24, 3;
	max.s32 	%r77, %r11, %r27;
	setp.ge.s32 	%p18, %r77, %r36;
	@%p18 bra 	$L__BB0_32;
	mad.lo.s32 	%r78, %r27, %r36, %r11;
	mul.wide.s32 	%rd34, %r78, 4;
	add.s64 	%rd35, %rd2, %rd34;
	ld.global.f32 	%f66, [%rd35];
	ld.global.f32 	%f67, [%rd4+12];
	fma.rn.f32 	%f94, %f66, %f67, %f94;
$L__BB0_32:
	add.s32 	%r92, %r92, 4;
$L__BB0_33:
	setp.eq.s32 	%p19, %r7, 0;
	@%p19 bra 	$L__BB0_43;
	setp.eq.s32 	%p20, %r7, 1;
	@%p20 bra 	$L__BB0_40;
	add.s32 	%r30, %r92, %r46;
	max.s32 	%r79, %r11, %r30;
	setp.ge.s32 	%p21, %r79, %r36;
	add.s32 	%r80, %r92, %r12;
	mul.wide.s32 	%rd36, %r80, 4;
	add.s64 	%rd5, %rd1, %rd36;
	@%p21 bra 	$L__BB0_37;
	mad.lo.s32 	%r81, %r30, %r36, %r11;
	mul.wide.s32 	%rd37, %r81, 4;
	add.s64 	%rd38, %rd2, %rd37;
	ld.global.f32 	%f69, [%rd38];
	ld.global.f32 	%f70, [%rd5];
	fma.rn.f32 	%f94, %f69, %f70, %f94;
$L__BB0_37:
	add.s32 	%r31, %r30, 1;
	max.s32 	%r82, %r11, %r31;
	setp.ge.s32 	%p22, %r82, %r36;
	@%p22 bra 	$L__BB0_39;
	mad.lo.s32 	%r83, %r31, %r36, %r11;
	mul.wide.s32 	%rd39, %r83, 4;
	add.s64 	%rd40, %rd2, %rd39;
	ld.global.f32 	%f71, [%rd40];
	ld.global.f32 	%f72, [%rd5+4];
	fma.rn.f32 	%f94, %f71, %f72, %f94;
$L__BB0_39:
	add.s32 	%r92, %r92, 2;
$L__BB0_40:
	setp.eq.s32 	%p23, %r9, 0;
	@%p23 bra 	$L__BB0_43;
	add.s32 	%r34, %r92, %r46;
	max.s32 	%r84, %r11, %r34;
	setp.ge.s32 	%p24, %r84, %r36;
	@%p24 bra 	$L__BB0_43;
	mad.lo.s32 	%r85, %r34, %r36, %r11;
	add.s32 	%r86, %r92, %r12;
	mul.wide.s32 	%rd41, %r85, 4;
	add.s64 	%rd42, %rd2, %rd41;
	ld.global.f32 	%f73, [%rd42];
	mul.wide.s32 	%rd43, %r86, 4;
	add.s64 	%rd44, %rd1, %rd43;
	ld.global.f32 	%f74, [%rd44];
	fma.rn.f32 	%f94, %f73, %f74, %f94;
$L__BB0_43:
	add.s32 	%r89, %r89, 1;
	setp.ne.s32 	%p25, %r89, %r38;
	@%p25 bra 	$L__BB0_3;
$L__BB0_44:
	cvta.to.global.u64 	%rd45, %rd7;
	mul.wide.u32 	%rd46, %r3, 4;
	add.s64 	%rd47, %rd45, %rd46;
	ld.global.f32 	%f75, [%rd47];
	add.f32 	%f76, %f94, %f75;
	abs.f32 	%f77, %f76;
	mul.f32 	%f78, %f77, 0f4038AA3B;
	ex2.approx.ftz.f32 	%f79, %f78;
	add.f32 	%f80, %f79, 0f3F800000;
	rcp.approx.ftz.f32 	%f81, %f80;
	fma.rn.f32 	%f82, %f81, 0fC0000000, 0f3F800000;
	setp.ge.f32 	%p26, %f77, 0f41102CB4;
	selp.f32 	%f83, 0f3F800000, %f82, %p26;
	copysign.f32 	%f84, %f76, %f83;
	mul.f32 	%f85, %f76, %f76;
	fma.rn.f32 	%f86, %f85, 0f3C80F082, 0fBD563CAE;
	fma.rn.f32 	%f87, %f86, %f85, 0f3E085941;
	fma.rn.f32 	%f88, %f87, %f85, 0fBEAAA9ED;
	fma.rn.f32 	%f89, %f88, %f85, 0f00000000;
	fma.rn.f32 	%f90, %f89, %f76, %f76;
	setp.ge.f32 	%p27, %f77, 0f3F19999A;
	selp.f32 	%f91, %f84, %f90, %p27;
	mad.lo.s32 	%r87, %r39, %r3, %r46;
	mad.lo.s32 	%r88, %r87, %r39, %r1;
	cvta.to.global.u64 	%rd48, %rd6;
	mul.wide.s32 	%rd49, %r88, 4;
	add.s64 	%rd50, %rd48, %rd49;
	st.global.f32 	[%rd50], %f91;
$L__BB0_45:
	ret;

}
	// .globl	_Z18subsample2D_kernelPfiS_i
.visible .entry _Z18subsample2D_kernelPfiS_i(
	.param .u64 .ptr .align 1 _Z18subsample2D_kernelPfiS_i_param_0,
	.param .u32 _Z18subsample2D_kernelPfiS_i_param_1,
	.param .u64 .ptr .align 1 _Z18subsample2D_kernelPfiS_i_param_2,
	.param .u32 _Z18subsample2D_kernelPfiS_i_param_3
)
{
	.reg .pred 	%p<6>;
	.reg .b32 	%r<23>;
	.reg .b32 	%f<19>;
	.reg .b64 	%rd<11>;

	ld.param.u64 	%rd5, [_Z18subsample2D_kernelPfiS_i_param_0];
	ld.param.u32 	%r9, [_Z18subsample2D_kernelPfiS_i_param_1];
	ld.param.u64 	%rd4, [_Z18subsample2D_kernelPfiS_i_param_2];
	ld.param.u32 	%r10, [_Z18subsample2D_kernelPfiS_i_param_3];
	cvta.to.global.u64 	%rd1, %rd5;
	mov.u32 	%r1, %ctaid.z;
	mov.u32 	%r2, %ctaid.y;
	mov.u32 	%r3, %tid.x;
	max.s32 	%r11, %r2, %r3;
	setp.ge.s32 	%p1, %r11, %r10;
	@%p1 bra 	$L__BB1_10;
	shl.b32 	%r4, %r2, 1;
	shl.b32 	%r5, %r3, 1;
	mul.lo.s32 	%r6, %r9, %r1;
	max.s32 	%r13, %r4, %r5;
	setp.ge.s32 	%p2, %r13, %r9;
	add.s32 	%r14, %r5, %r6;
	mad.lo.s32 	%r15, %r14, %r9, %r4;
	mul.wide.s32 	%rd6, %r15, 4;
	add.s64 	%rd2, %rd1, %rd6;
	mov.f32 	%f16, 0f00000000;
	@%p2 bra 	$L__BB1_3;
	ld.global.f32 	%f10, [%rd2];
	add.f32 	%f16, %f10, 0f00000000;
$L__BB1_3:
	add.s32 	%r7, %r5, 1;
	max.s32 	%r16, %r4, %r7;
	setp.ge.s32 	%p3, %r16, %r9;
	add.s32 	%r17, %r7, %r6;
	mad.lo.s32 	%r18, %r17, %r9, %r4;
	mul.wide.s32 	%rd7, %r18, 4;
	add.s64 	%rd3, %rd1, %rd7;
	@%p3 bra 	$L__BB1_5;
	ld.global.f32 	%f11, [%rd3];
	add.f32 	%f16, %f16, %f11;
$L__BB1_5:
	add.s32 	%r8, %r4, 1;
	max.s32 	%r19, %r8, %r5;
	setp.ge.s32 	%p4, %r19, %r9;
	@%p4 bra 	$L__BB1_7;
	ld.global.f32 	%f12, [%rd2+4];
	add.f32 	%f16, %f16, %f12;
$L__BB1_7:
	max.s32 	%r20, %r8, %r7;
	setp.ge.s32 	%p5, %r20, %r9;
	@%p5 bra 	$L__BB1_9;
	ld.global.f32 	%f13, [%rd3+4];
	add.f32 	%f16, %f16, %f13;
$L__BB1_9:
	mad.lo.s32 	%r21, %r10, %r1, %r2;
	mad.lo.s32 	%r22, %r21, %r10, %r3;
	mul.f32 	%f14, %f16, 0f3E800000;
	cvta.to.global.u64 	%rd8, %rd4;
	mul.wide.s32 	%rd9, %r22, 4;
	add.s64 	%rd10, %rd8, %rd9;
	st.global.f32 	[%rd10], %f14;
$L__BB1_10:
	ret;

}


// ===== COMPILED SASS (sm_100) =====

	.target	sm_100

	.elftype	@"ET_EXEC"


//--------------------- .note.nv.tkinfo           --------------------------
	.section	.note.nv.tkinfo,"",@"SHT_NOTE"
	.sectionflags	@"SHF_NOTE_NV_TKINFO"
	.tkinfo
        /*0018*/ 	.word	0x00000002
        /*0030*/ 	.string	""
        /*0030*/ 	.string	"ptxas"
        /*0030*/ 	.string	"Cuda compilation tools, release 13.0, V13.0.88"
        /*0030*/ 	.string	"Build cuda_13.0.r13.0/compiler.36424714_0"
        /*0030*/ 	.string	"-arch sm_100 -m 64 "



//--------------------- .note.nv.cuinfo           --------------------------
	.section	.note.nv.cuinfo,"",@"SHT_NOTE"
	.sectionflags	@"SHF_NOTE_NV_CUINFO"
        /*0018*/ 	.short	0x0002
        /*001a*/ 	.short	0x0064
        /*001c*/ 	.short	0x0082
	.zero		2


//--------------------- .nv.info                  --------------------------
	.section	.nv.info,"",@"SHT_CUDA_INFO"
	.align	4


	//----- nvinfo : EIATTR_REGCOUNT
	.align		4
        /*0000*/ 	.byte	0x04, 0x2f
        /*0002*/ 	.short	(.L_1 - .L_0)
	.align		4
.L_0:
        /*0004*/ 	.word	index@(_Z20convolution2D_kernelPfiS_iiS_S_)
        /*0008*/ 	.word	0x00000020


	//----- nvinfo : EIATTR_FRAME_SIZE
	.align		4
.L_1:
        /*000c*/ 	.byte	0x04, 0x11
        /*000e*/ 	.short	(.L_3 - .L_2)
	.align		4
.L_2:
        /*0010*/ 	.word	index@(_Z20convolution2D_kernelPfiS_iiS_S_)
        /*0014*/ 	.word	0x00000000


	//----- nvinfo : EIATTR_REGCOUNT
	.align		4
.L_3:
        /*0018*/ 	.byte	0x04, 0x2f
        /*001a*/ 	.short	(.L_5 - .L_4)
	.align		4
.L_4:
        /*001c*/ 	.word	index@(_Z18subsample2D_kernelPfiS_i)
        /*0020*/ 	.word	0x00000014


	//----- nvinfo : EIATTR_FRAME_SIZE
	.align		4
.L_5:
        /*0024*/ 	.byte	0x04, 0x11
        /*0026*/ 	.short	(.L_7 - .L_6)
	.align		4
.L_6:
        /*0028*/ 	.word	index@(_Z18subsample2D_kernelPfiS_i)
        /*002c*/ 	.word	0x00000000


	//----- nvinfo : EIATTR_MIN_STACK_SIZE
	.align		4
.L_7:
        /*0030*/ 	.byte	0x04, 0x12
        /*0032*/ 	.short	(.L_9 - .L_8)
	.align		4
.L_8:
        /*0034*/ 	.word	index@(_Z18subsample2D_kernelPfiS_i)
        /*0038*/ 	.word	0x00000000


	//----- nvinfo : EIATTR_MIN_STACK_SIZE
	.align		4
.L_9:
        /*003c*/ 	.byte	0x04, 0x12
        /*003e*/ 	.short	(.L_11 - .L_10)
	.align		4
.L_10:
        /*0040*/ 	.word	index@(_Z20convolution2D_kernelPfiS_iiS_S_)
        /*0044*/ 	.word	0x00000000
.L_11:


//--------------------- .nv.compat                --------------------------
	.section	.nv.compat,"",@"SHT_CUDA_COMPAT_INFO"
	.align	4
        /*0000*/ 	.byte	0x02, 0x09, 0x00, 0x00, 0x02, 0x02, 0x01, 0x00, 0x02, 0x05, 0x05, 0x00, 0x03, 0x07, 0x01, 0x01
        /*0010*/ 	.byte	0x02, 0x03, 0x00, 0x00, 0x02, 0x06, 0x01, 0x00, 0x04, 0x0b, 0x08, 0x00, 0x01, 0x00, 0x00, 0x00
        /*0020*/ 	.byte	0x00, 0x00, 0x00, 0x00


//--------------------- .nv.info._Z18subsample2D_kernelPfiS_i --------------------------
	.section	.nv.info._Z18subsample2D_kernelPfiS_i,"",@"SHT_CUDA_INFO"
	.sectionflags	@""
	.align	4


	//----- nvinfo : EIATTR_CUDA_API_VERSION
	.align		4
        /*0000*/ 	.byte	0x04, 0x37
        /*0002*/ 	.short	(.L_13 - .L_12)
.L_12:
        /*0004*/ 	.word	0x00000082


	//----- nvinfo : EIATTR_KPARAM_INFO
	.align		4
.L_13:
        /*0008*/ 	.byte	0x04, 0x17
        /*000a*/ 	.short	(.L_15 - .L_14)
.L_14:
        /*000c*/ 	.word	0x00000000
        /*0010*/ 	.short	0x0003
        /*0012*/ 	.short	0x0018
        /*0014*/ 	.byte	0x00, 0xf0, 0x11, 0x00


	//----- nvinfo : EIATTR_KPARAM_INFO
	.align		4
.L_15:
        /*0018*/ 	.byte	0x04, 0x17
        /*001a*/ 	.short	(.L_17 - .L_16)
.L_16:
        /*001c*/ 	.word	0x00000000
        /*0020*/ 	.short	0x0002
        /*0022*/ 	.short	0x0010
        /*0024*/ 	.byte	0x00, 0xf5, 0x21, 0x00


	//----- nvinfo : EIATTR_KPARAM_INFO
	.align		4
.L_17:
        /*0028*/ 	.byte	0x04, 0x17
        /*002a*/ 	.short	(.L_19 - .L_18)
.L_18:
        /*002c*/ 	.word	0x00000000
        /*0030*/ 	.short	0x0001
        /*0032*/ 	.short	0x0008
        /*0034*/ 	.byte	0x00, 0xf0, 0x11, 0x00


	//----- nvinfo : EIATTR_KPARAM_INFO
	.align		4
.L_19:
        /*0038*/ 	.byte	0x04, 0x17
        /*003a*/ 	.short	(.L_21 - .L_20)
.L_20:
        /*003c*/ 	.word	0x00000000
        /*0040*/ 	.short	0x0000
        /*0042*/ 	.short	0x0000
        /*0044*/ 	.byte	0x00, 0xf5, 0x21, 0x00


	//----- nvinfo : EIATTR_SPARSE_MMA_MASK
	.align		4
.L_21:
        /*0048*/ 	.byte	0x03, 0x50
        /*004a*/ 	.short	0x0000


	//----- nvinfo : EIATTR_MAXREG_COUNT
	.align		4
        /*004c*/ 	.byte	0x03, 0x1b
        /*004e*/ 	.short	0x00ff


	//----- nvinfo : EIATTR_MERCURY_ISA_VERSION
	.align		4
        /*0050*/ 	.byte	0x03, 0x5f
        /*0052*/ 	.short	0x0101


	//----- nvinfo : EIATTR_VRC_CTA_INIT_COUNT
	.align		4
        /*0054*/ 	.byte	0x02, 0x4a
	.zero		1
	.zero		1


	//----- nvinfo : EIATTR_EXIT_INSTR_OFFSETS
	.align		4
        /*0058*/ 	.byte	0x04, 0x1c
        /*005a*/ 	.short	(.L_23 - .L_22)


	//   ....[0]....
.L_22:
        /*005c*/ 	.word	0x00000060


	//   ....[1]....
        /*0060*/ 	.word	0x000002c0


	//----- nvinfo : EIATTR_CBANK_PARAM_SIZE
	.align		4
.L_23:
        /*0064*/ 	.byte	0x03, 0x19
        /*0066*/ 	.short	0x001c


	//----- nvinfo : EIATTR_PARAM_CBANK
	.align		4
        /*0068*/ 	.byte	0x04, 0x0a
        /*006a*/ 	.short	(.L_25 - .L_24)
	.align		4
.L_24:
        /*006c*/ 	.word	index@(.nv.constant0._Z18subsample2D_kernelPfiS_i)
        /*0070*/ 	.short	0x0380
        /*0072*/ 	.short	0x001c


	//----- nvinfo : EIATTR_SW_WAR
	.align		4
.L_25:
        /*0074*/ 	.byte	0x04, 0x36
        /*0076*/ 	.short	(.L_27 - .L_26)
.L_26:
        /*0078*/ 	.word	0x00000008
.L_27:


//--------------------- .nv.info._Z20convolution2D_kernelPfiS_iiS_S_ --------------------------
	.section	.nv.info._Z20convolution2D_kernelPfiS_iiS_S_,"",@"SHT_CUDA_INFO"
	.sectionflags	@""
	.align	4


	//----- nvinfo : EIATTR_CUDA_API_VERSION
	.align		4
        /*0000*/ 	.byte	0x04, 0x37
        /*0002*/ 	.short	(.L_29 - .L_28)
.L_28:
        /*0004*/ 	.word	0x00000082


	//----- nvinfo : EIATTR_KPARAM_INFO
	.align		4
.L_29:
        /*0008*/ 	.byte	0x04, 0x17
        /*000a*/ 	.short	(.L_31 - .L_30)
.L_30:
        /*000c*/ 	.word	0x00000000
        /*0010*/ 	.short	0x0006
        /*0012*/ 	.short	0x0028
        /*0014*/ 	.byte	0x00, 0xf5, 0x21, 0x00


	//----- nvinfo : EIATTR_KPARAM_INFO
	.align		4
.L_31:
        /*0018*/ 	.byte	0x04, 0x17
        /*001a*/ 	.short	(.L_33 - .L_32)
.L_32:
        /*001c*/ 	.word	0x00000000
        /*0020*/ 	.short	0x0005
        /*0022*/ 	.short	0x0020
        /*0024*/ 	.byte	0x00, 0xf5, 0x21, 0x00


	//----- nvinfo : EIATTR_KPARAM_INFO
	.align		4
.L_33:
        /*0028*/ 	.byte	0x04, 0x17
        /*002a*/ 	.short	(.L_35 - .L_34)
.L_34:
        /*002c*/ 	.word	0x00000000
        /*0030*/ 	.short	0x0004
        /*0032*/ 	.short	0x001c
        /*0034*/ 	.byte	0x00, 0xf0, 0x11, 0x00


	//----- nvinfo : EIATTR_KPARAM_INFO
	.align		4
.L_35:
        /*0038*/ 	.byte	0x04, 0x17
        /*003a*/ 	.short	(.L_37 - .L_36)
.L_36:
        /*003c*/ 	.word	0x00000000
        /*0040*/ 	.short	0x0003
        /*0042*/ 	.short	0x0018
        /*0044*/ 	.byte	0x00, 0xf0, 0x11, 0x00


	//----- nvinfo : EIATTR_KPARAM_INFO
	.align		4
.L_37:
        /*0048*/ 	.byte	0x04, 0x17
        /*004a*/ 	.short	(.L_39 - .L_38)
.L_38:
        /*004c*/ 	.word	0x00000000
        /*0050*/ 	.short	0x0002
        /*0052*/ 	.short	0x0010
        /*0054*/ 	.byte	0x00, 0xf5, 0x21, 0x00


	//----- nvinfo : EIATTR_KPARAM_INFO
	.align		4
.L_39:
        /*0058*/ 	.byte	0x04, 0x17
        /*005a*/ 	.short	(.L_41 - .L_40)
.L_40:
        /*005c*/ 	.word	0x00000000
        /*0060*/ 	.short	0x0001
        /*0062*/ 	.short	0x0008
        /*0064*/ 	.byte	0x00, 0xf0, 0x11, 0x00


	//----- nvinfo : EIATTR_KPARAM_INFO
	.align		4
.L_41:
        /*0068*/ 	.byte	0x04, 0x17
        /*006a*/ 	.short	(.L_43 - .L_42)
.L_42:
        /*006c*/ 	.word	0x00000000
        /*0070*/ 	.short	0x0000
        /*0072*/ 	.short	0x0000
        /*0074*/ 	.byte	0x00, 0xf5, 0x21, 0x00


	//----- nvinfo : EIATTR_SPARSE_MMA_MASK
	.align		4
.L_43:
        /*0078*/ 	.byte	0x03, 0x50
        /*007a*/ 	.short	0x0000


	//----- nvinfo : EIATTR_MAXREG_COUNT
	.align		4
        /*007c*/ 	.byte	0x03, 0x1b
        /*007e*/ 	.short	0x00ff


	//----- nvinfo : EIATTR_MERCURY_ISA_VERSION
	.align		4
        /*0080*/ 	.byte	0x03, 0x5f
        /*0082*/ 	.short	0x0101


	//----- nvinfo : EIATTR_VRC_CTA_INIT_COUNT
	.align		4
        /*0084*/ 	.byte	0x02, 0x4a
	.zero		1
	.zero		1


	//----- nvinfo : EIATTR_EXIT_INSTR_OFFSETS
	.align		4
        /*0088*/ 	.byte	0x04, 0x1c
        /*008a*/ 	.short	(.L_45 - .L_44)


	//   ....[0]....
.L_44:
        /*008c*/ 	.word	0x000000c0


	//   ....[1]....
        /*0090*/ 	.word	0x00000ea0


	//----- nvinfo : EIATTR_CRS_STACK_SIZE
	.align		4
.L_45:
        /*0094*/ 	.byte	0x04, 0x1e
        /*0096*/ 	.short	(.L_47 - .L_46)
.L_46:
        /*0098*/ 	.word	0x00000000


	//----- nvinfo : EIATTR_CBANK_PARAM_SIZE
	.align		4
.L_47:
        /*009c*/ 	.byte	0x03, 0x19
        /*009e*/ 	.short	0x0030


	//----- nvinfo : EIATTR_PARAM_CBANK
	.align		4
        /*00a0*/ 	.byte	0x04, 0x0a
        /*00a2*/ 	.short	(.L_49 - .L_48)
	.align		4
.L_48:
        /*00a4*/ 	.word	index@(.nv.constant0._Z20convolution2D_kernelPfiS_iiS_S_)
        /*00a8*/ 	.short	0x0380
        /*00aa*/ 	.short	0x0030


	//----- nvinfo : EIATTR_SW_WAR
	.align		4
.L_49:
        /*00ac*/ 	.byte	0x04, 0x36
        /*00ae*/ 	.short	(.L_51 - .L_50)
.L_50:
        /*00b0*/ 	.word	0x00000008
.L_51:


//--------------------- .nv.callgraph             --------------------------
	.section	.nv.callgraph,"",@"SHT_CUDA_CALLGRAPH"
	.align	4
	.sectionentsize	8
	.align		4
        /*0000*/ 	.word	0x00000000
	.align		4
        /*0004*/ 	.word	0xffffffff
	.align		4
        /*0008*/ 	.word	0x00000000
	.align		4
        /*000c*/ 	.word	0xfffffffe
	.align		4
        /*0010*/ 	.word	0x00000000
	.align		4
        /*0014*/ 	.word	0xfffffffd
	.align		4
        /*0018*/ 	.word	0x00000000
	.align		4
        /*001c*/ 	.word	0xfffffffc


//--------------------- .text._Z18subsample2D_kernelPfiS_i --------------------------
	.section	.text._Z18subsample2D_kernelPfiS_i,"ax",@progbits
	.align	128
        .global         _Z18subsample2D_kernelPfiS_i
        .type           _Z18subsample2D_kernelPfiS_i,@function
        .size           _Z18subsample2D_kernelPfiS_i,(.L_x_10 - _Z18subsample2D_kernelPfiS_i)
        .other          _Z18subsample2D_kernelPfiS_i,@"STO_CUDA_ENTRY STV_DEFAULT"
_Z18subsample2D_kernelPfiS_i:
.text._Z18subsample2D_kernelPfiS_i:
[----:B------:R-:W-:Y:S01]  /*0000*/  LDC R1, c[0x0][0x37c] ;  /* 0x0000df00ff017b82 */ /* 0x000fe20000000800 */
[----:B------:R-:W0:Y:S07]  /*0010*/  S2R R17, SR_TID.X ;  /* 0x0000000000117919 */ /* 0x000e2e0000002100 */
[----:B------:R-:W0:Y:S08]  /*0020*/  S2UR UR6, SR_CTAID.Y ;  /* 0x00000000000679c3 */ /* 0x000e300000002600 */
[----:B------:R-:W1:Y:S01]  /*0030*/  LDC R10, c[0x0][0x398] ;  /* 0x0000e600ff0a7b82 */ /* 0x000e620000000800 */
[----:B0-----:R-:W-:-:S04]  /*0040*/  VIMNMX R0, PT, PT, R17, UR6, !PT ;  /* 0x0000000611007c48 */ /* 0x001fc8000ffe0100 */
[----:B-1----:R-:W-:-:S13]  /*0050*/  ISETP.GE.AND P0, PT, R0, R10, PT ;  /* 0x0000000a0000720c */ /* 0x002fda0003f06270 */
[----:B------:R-:W-:Y:S05]  /*0060*/  @P0 EXIT ;  /* 0x000000000000094d */ /* 0x000fea0003800000 */
[----:B------:R-:W0:Y:S01]  /*0070*/  S2R R15, SR_CTAID.Z ;  /* 0x00000000000f7919 */ /* 0x000e220000002700 */
[----:B------:R-:W1:Y:S01]  /*0080*/  LDC R9, c[0x0][0x388] ;  /* 0x0000e200ff097b82 */ /* 0x000e620000000800 */
[----:B------:R-:W-:Y:S01]  /*0090*/  USHF.L.U32 UR4, UR6, 0x1, URZ ;  /* 0x0000000106047899 */ /* 0x000fe200080006ff */
[----:B------:R-:W-:Y:S01]  /*00a0*/  SHF.L.U32 R0, R17, 0x1, RZ ;  /* 0x0000000111007819 */ /* 0x000fe200000006ff */
[----:B------:R-:W2:Y:S03]  /*00b0*/  LDCU.64 UR8, c[0x0][0x358] ;  /* 0x00006b00ff0877ac */ /* 0x000ea60008000a00 */
[C---:B------:R-:W-:Y:S01]  /*00c0*/  IADD3 R6, PT, PT, R0.reuse, 0x1, RZ ;  /* 0x0000000100067810 */ /* 0x040fe20007ffe0ff */
[----:B------:R-:W-:Y:S01]  /*00d0*/  UIADD3 UR5, UPT, UPT, UR4, 0x1, URZ ;  /* 0x0000000104057890 */ /* 0x000fe2000fffe0ff */
[----:B------:R-:W3:Y:S01]  /*00e0*/  LDC.64 R2, c[0x0][0x380] ;  /* 0x0000e000ff027b82 */ /* 0x000ee20000000a00 */
[----:B------:R-:W-:-:S02]  /*00f0*/  VIMNMX R4, PT, PT, R0, UR4, !PT ;  /* 0x0000000400047c48 */ /* 0x000fc4000ffe0100 */
[----:B------:R-:W-:Y:S02]  /*0100*/  VIMNMX R5, PT, PT, R6, UR4, !PT ;  /* 0x0000000406057c48 */ /* 0x000fe4000ffe0100 */
[----:B------:R-:W-:Y:S02]  /*0110*/  VIMNMX R7, PT, PT, R0, UR5, !PT ;  /* 0x0000000500077c48 */ /* 0x000fe4000ffe0100 */
[-C--:B-1----:R-:W-:Y:S02]  /*0120*/  ISETP.GE.AND P0, PT, R4, R9.reuse, PT ;  /* 0x000000090400720c */ /* 0x082fe40003f06270 */
[-C--:B------:R-:W-:Y:S02]  /*0130*/  ISETP.GE.AND P1, PT, R5, R9.reuse, PT ;  /* 0x000000090500720c */ /* 0x080fe40003f26270 */
[-C--:B------:R-:W-:Y:S01]  /*0140*/  ISETP.GE.AND P2, PT, R7, R9.reuse, PT ;  /* 0x000000090700720c */ /* 0x080fe20003f46270 */
[CC--:B0-----:R-:W-:Y:S02]  /*0150*/  IMAD R4, R15.reuse, R9.reuse, R0 ;  /* 0x000000090f047224 */ /* 0x0c1fe400078e0200 */
[-C--:B------:R-:W-:Y:S01]  /*0160*/  IMAD R0, R15, R9.reuse, R6 ;  /* 0x000000090f007224 */ /* 0x080fe200078e0206 */
[----:B------:R-:W-:Y:S01]  /*0170*/  VIMNMX R6, PT, PT, R6, UR5, !PT ;  /* 0x0000000506067c48 */ /* 0x000fe2000ffe0100 */
[----:B------:R-:W-:-:S02]  /*0180*/  IMAD R5, R4, R9, UR4 ;  /* 0x0000000404057e24 */ /* 0x000fc4000f8e0209 */
[-C--:B------:R-:W-:Y:S01]  /*0190*/  IMAD R7, R0, R9.reuse, UR4 ;  /* 0x0000000400077e24 */ /* 0x080fe2000f8e0209 */
[----:B------:R-:W-:Y:S01]  /*01a0*/  ISETP.GE.AND P3, PT, R6, R9, PT ;  /* 0x000000090600720c */ /* 0x000fe20003f66270 */
[----:B---3--:R-:W-:-:S04]  /*01b0*/  IMAD.WIDE R4, R5, 0x4, R2 ;  /* 0x0000000405047825 */ /* 0x008fc800078e0202 */
[----:B------:R-:W-:Y:S01]  /*01c0*/  IMAD.WIDE R2, R7, 0x4, R2 ;  /* 0x0000000407027825 */ /* 0x000fe200078e0202 */
[----:B--2---:R-:W2:Y:S01]  /*01d0*/  @!P0 LDG.E R8, desc[UR8][R4.64] ;  /* 0x0000000804088981 */ /* 0x004ea2000c1e1900 */
[----:B------:R-:W0:Y:S03]  /*01e0*/  LDC.64 R6, c[0x0][0x390] ;  /* 0x0000e400ff067b82 */ /* 0x000e260000000a00 */
[----:B------:R-:W3:Y:S04]  /*01f0*/  @!P1 LDG.E R9, desc[UR8][R2.64] ;  /* 0x0000000802099981 */ /* 0x000ee8000c1e1900 */
[----:B------:R-:W4:Y:S04]  /*0200*/  @!P2 LDG.E R11, desc[UR8][R4.64+0x4] ;  /* 0x00000408040ba981 */ /* 0x000f28000c1e1900 */
[----:B------:R-:W5:Y:S01]  /*0210*/  @!P3 LDG.E R13, desc[UR8][R2.64+0x4] ;  /* 0x00000408020db981 */ /* 0x000f62000c1e1900 */
[----:B------:R-:W-:-:S02]  /*0220*/  HFMA2 R0, -RZ, RZ, 0, 0 ;  /* 0x00000000ff007431 */ /* 0x000fc400000001ff */
[----:B--2---:R-:W-:Y:S01]  /*0230*/  @!P0 FADD R0, RZ, R8 ;  /* 0x00000008ff008221 */ /* 0x004fe20000000000 */
[----:B------:R-:W-:-:S03]  /*0240*/  IMAD R8, R15, R10, UR6 ;  /* 0x000000060f087e24 */ /* 0x000fc6000f8e020a */
[----:B---3--:R-:W-:Y:S01]  /*0250*/  @!P1 FADD R0, R0, R9 ;  /* 0x0000000900009221 */ /* 0x008fe20000000000 */
[----:B------:R-:W-:-:S03]  /*0260*/  IMAD R9, R8, R10, R17 ;  /* 0x0000000a08097224 */ /* 0x000fc600078e0211 */
[----:B----4-:R-:W-:Y:S01]  /*0270*/  @!P2 FADD R0, R0, R11 ;  /* 0x0000000b0000a221 */ /* 0x010fe20000000000 */
[----:B0-----:R-:W-:-:S04]  /*0280*/  IMAD.WIDE R6, R9, 0x4, R6 ;  /* 0x0000000409067825 */ /* 0x001fc800078e0206 */
[----:B-----5:R-:W-:-:S04]  /*0290*/  @!P3 FADD R0, R0, R13 ;  /* 0x0000000d0000b221 */ /* 0x020fc80000000000 */
[----:B------:R-:W-:-:S05]  /*02a0*/  FMUL R5, R0, 0.25 ;  /* 0x3e80000000057820 */ /* 0x000fca0000400000 */
[----:B------:R-:W-:Y:S01]  /*02b0*/  STG.E desc[UR8][R6.64], R5 ;  /* 0x0000000506007986 */ /* 0x000fe2000c101908 */
[----:B------:R-:W-:Y:S05]  /*02c0*/  EXIT ;  /* 0x000000000000794d */ /* 0x000fea0003800000 */
.L_x_0:
[----:B------:R-:W-:-:S00]  /*02d0*/  BRA `(.L_x_0) ;  /* 0xfffffffc00fc7947 */ /* 0x000fc0000383ffff */
[----:B------:R-:W-:-:S00]  /*02e0*/  NOP ;  /* 0x0000000000007918 */ /* 0x000fc00000000000 */
        /* <DEDUP_REMOVED lines=9> */
.L_x_10:


//--------------------- .text._Z20convolution2D_kernelPfiS_iiS_S_ --------------------------
	.section	.text._Z20convolution2D_kernelPfiS_iiS_S_,"ax",@progbits
	.align	128
        .global         _Z20convolution2D_kernelPfiS_iiS_S_
        .type           _Z20convolution2D_kernelPfiS_iiS_S_,@function
        .size           _Z20convolution2D_kernelPfiS_iiS_S_,(.L_x_11 - _Z20convolution2D_kernelPfiS_iiS_S_)
        .other          _Z20convolution2D_kernelPfiS_iiS_S_,@"STO_CUDA_ENTRY STV_DEFAULT"
_Z20convolution2D_kernelPfiS_iiS_S_:
.text._Z20convolution2D_kernelPfiS_iiS_S_:
[----:B------:R-:W-:Y:S01]  /*0000*/  LDC R1, c[0x0][0x37c] ;  /* 0x0000df00ff017b82 */ /* 0x000fe20000000800 */
[----:B------:R-:W0:Y:S07]  /*0010*/  S2R R6, SR_TID.X ;  /* 0x0000000000067919 */ /* 0x000e2e0000002100 */
[----:B------:R-:W0:Y:S01]  /*0020*/  LDC R3, c[0x0][0x360] ;  /* 0x0000d800ff037b82 */ /* 0x000e220000000800 */
[----:B------:R-:W1:Y:S01]  /*0030*/  LDCU UR6, c[0x0][0x398] ;  /* 0x00007300ff0677ac */ /* 0x000e620008000800 */
[----:B------:R-:W2:Y:S06]  /*0040*/  S2R R5, SR_TID.Y ;  /* 0x0000000000057919 */ /* 0x000eac0000002200 */
[----:B------:R-:W0:Y:S08]  /*0050*/  S2UR UR4, SR_CTAID.X ;  /* 0x00000000000479c3 */ /* 0x000e300000002500 */
[----:B------:R-:W2:Y:S08]  /*0060*/  S2UR UR5, SR_CTAID.Y ;  /* 0x00000000000579c3 */ /* 0x000eb00000002600 */
[----:B------:R-:W2:Y:S01]  /*0070*/  LDC R0, c[0x0][0x364] ;  /* 0x0000d900ff007b82 */ /* 0x000ea20000000800 */
[----:B0-----:R-:W-:-:S02]  /*0080*/  IMAD R6, R3, UR4, R6 ;  /* 0x0000000403067c24 */ /* 0x001fc4000f8e0206 */
[----:B--2---:R-:W-:-:S05]  /*0090*/  IMAD R5, R0, UR5, R5 ;  /* 0x0000000500057c24 */ /* 0x004fca000f8e0205 */
[----:B------:R-:W-:-:S04]  /*00a0*/  VIMNMX R0, PT, PT, R6, R5, !PT ;  /* 0x0000000506007248 */ /* 0x000fc80007fe0100 */
[----:B-1----:R-:W-:-:S13]  /*00b0*/  ISETP.GE.AND P0, PT, R0, UR6, PT ;  /* 0x0000000600007c0c */ /* 0x002fda000bf06270 */
[----:B------:R-:W-:Y:S05]  /*00c0*/  @P0 EXIT ;  /* 0x000000000000094d */ /* 0x000fea0003800000 */
[----:B------:R-:W0:Y:S01]  /*00d0*/  LDCU UR6, c[0x0][0x39c] ;  /* 0x00007380ff0677ac */ /* 0x000e220008000800 */
[----:B------:R-:W1:Y:S01]  /*00e0*/  S2R R4, SR_CTAID.Z ;  /* 0x0000000000047919 */ /* 0x000e620000002700 */
[----:B------:R-:W-:Y:S01]  /*00f0*/  HFMA2 R3, -RZ, RZ, 0, 0 ;  /* 0x00000000ff037431 */ /* 0x000fe200000001ff */
[----:B------:R-:W2:Y:S01]  /*0100*/  LDCU.64 UR10, c[0x0][0x358] ;  /* 0x00006b00ff0a77ac */ /* 0x000ea20008000a00 */
[----:B0-----:R-:W-:-:S09]  /*0110*/  UISETP.GE.AND UP0, UPT, UR6, 0x1, UPT ;  /* 0x000000010600788c */ /* 0x001fd2000bf06270 */
[----:B--2---:R-:W-:Y:S05]  /*0120*/  BRA.U !UP0, `(.L_x_1) ;  /* 0x0000000908f07547 */ /* 0x004fea000b800000 */
[----:B------:R-:W-:Y:S01]  /*0130*/  ULOP3.LUT UR7, UR6, 0x7, URZ, 0xc0, !UPT ;  /* 0x0000000706077892 */ /* 0x000fe2000f8ec0ff */
[----:B------:R-:W-:Y:S01]  /*0140*/  MOV R3, RZ ;  /* 0x000000ff00037202 */ /* 0x000fe20000000f00 */
[----:B------:R-:W-:Y:S02]  /*0150*/  ULOP3.LUT UR8, UR6, 0x3, URZ, 0xc0, !UPT ;  /* 0x0000000306087892 */ /* 0x000fe4000f8ec0ff */
[----:B------:R-:W-:Y:S02]  /*0160*/  UIADD3 UR4, UPT, UPT, UR7, -0x1, URZ ;  /* 0xffffffff07047890 */ /* 0x000fe4000fffe0ff */
[----:B------:R-:W-:Y:S02]  /*0170*/  ULOP3.LUT UR6, UR6, 0x7ffffff8, URZ, 0xc0, !UPT ;  /* 0x7ffffff806067892 */ /* 0x000fe4000f8ec0ff */
[----:B------:R-:W-:-:S03]  /*0180*/  UISETP.GE.U32.AND UP0, UPT, UR4, 0x3, UPT ;  /* 0x000000030400788c */ /* 0x000fc6000bf06070 */
[----:B------:R-:W-:-:S08]  /*0190*/  UMOV UR4, URZ ;  /* 0x000000ff00047c82 */ /* 0x000fd00008000000 */
.L_x_8:
[----:B------:R-:W0:Y:S01]  /*01a0*/  LDCU UR5, c[0x0][0x39c] ;  /* 0x00007380ff0577ac */ /* 0x000e220008000800 */
[----:B------:R-:W-:Y:S02]  /*01b0*/  IADD3 R2, PT, PT, R6, UR4, RZ ;  /* 0x0000000406027c10 */ /* 0x000fe4000fffe0ff */
[----:B0-----:R-:W-:Y:S01]  /*01c0*/  MOV R27, UR5 ;  /* 0x00000005001b7c02 */ /* 0x001fe20008000f00 */
[----:B------:R-:W-:-:S03]  /*01d0*/  UMOV UR5, URZ ;  /* 0x000000ff00057c82 */ /* 0x000fc60008000000 */
[----:B------:R-:W-:Y:S01]  /*01e0*/  ISETP.GE.U32.AND P1, PT, R27, 0x8, PT ;  /* 0x000000081b00780c */ /* 0x000fe20003f26070 */
[----:B-1----:R-:W-:Y:S01]  /*01f0*/  IMAD R0, R4, R27, UR4 ;  /* 0x0000000404007e24 */ /* 0x002fe2000f8e021b */
[----:B------:R-:W-:-:S06]  /*0200*/  UIADD3 UR4, UPT, UPT, UR4, 0x1, URZ ;  /* 0x0000000104047890 */ /* 0x000fcc000fffe0ff */
[----:B------:R-:W-:-:S05]  /*0210*/  ISETP.NE.AND P0, PT, R27, UR4, PT ;  /* 0x000000041b007c0c */ /* 0x000fca000bf05270 */
[----:B------:R-:W-:Y:S08]  /*0220*/  @!P1 BRA `(.L_x_2) ;  /* 0x0000000400489947 */ /* 0x000ff00003800000 */
[----:B------:R-:W0:Y:S01]  /*0230*/  LDC R27, c[0x0][0x39c] ;  /* 0x0000e700ff1b7b82 */ /* 0x000e220000000800 */
[----:B------:R-:W1:Y:S01]  /*0240*/  LDCU UR9, c[0x0][0x388] ;  /* 0x00007100ff0977ac */ /* 0x000e620008000800 */
[----:B------:R-:W-:-:S06]  /*0250*/  UMOV UR5, URZ ;  /* 0x000000ff00057c82 */ /* 0x000fcc0008000000 */
[----:B------:R-:W2:Y:S02]  /*0260*/  LDC.64 R8, c[0x0][0x3a0] ;  /* 0x0000e800ff087b82 */ /* 0x000ea40000000a00 */
.L_x_3:
[----:B------:R-:W-:Y:S01]  /*0270*/  IADD3 R25, PT, PT, R5, UR5, RZ ;  /* 0x0000000505197c10 */ /* 0x000fe2000fffe0ff */
[----:B0-----:R-:W-:-:S03]  /*0280*/  IMAD R11, R0, R27, UR5 ;  /* 0x00000005000b7e24 */ /* 0x001fc6000f8e021b */
[C---:B------:R-:W-:Y:S01]  /*0290*/  VIMNMX R7, PT, PT, R2.reuse, R25, !PT ;  /* 0x0000001902077248 */ /* 0x040fe20007fe0100 */
[----:B--2---:R-:W-:Y:S01]  /*02a0*/  IMAD.WIDE R10, R11, 0x4, R8 ;  /* 0x000000040b0a7825 */ /* 0x004fe200078e0208 */
[----:B------:R-:W-:Y:S02]  /*02b0*/  IADD3 R23, PT, PT, R25, 0x1, RZ ;  /* 0x0000000119177810 */ /* 0x000fe40007ffe0ff */
[----:B-1----:R-:W-:Y:S02]  /*02c0*/  ISETP.GE.AND P4, PT, R7, UR9, PT ;  /* 0x0000000907007c0c */ /* 0x002fe4000bf86270 */
[----:B------:R-:W-:-:S04]  /*02d0*/  VIMNMX R7, PT, PT, R2, R23, !PT ;  /* 0x0000001702077248 */ /* 0x000fc80007fe0100 */
[----:B------:R-:W-:-:S07]  /*02e0*/  ISETP.GE.AND P5, PT, R7, UR9, PT ;  /* 0x0000000907007c0c */ /* 0x000fce000bfa6270 */
[----:B------:R-:W0:Y:S01]  /*02f0*/  @!P4 LDC.64 R14, c[0x0][0x380] ;  /* 0x0000e000ff0ecb82 */ /* 0x000e220000000a00 */
[--C-:B------:R-:W-:Y:S01]  /*0300*/  @!P4 IMAD R7, R25, UR9, R2.reuse ;  /* 0x000000091907cc24 */ /* 0x100fe2000f8e0202 */
[----:B------:R-:W2:Y:S04]  /*0310*/  @!P4 LDG.E R16, desc[UR10][R10.64] ;  /* 0x0000000a0a10c981 */ /* 0x000ea8000c1e1900 */
[----:B------:R-:W-:Y:S01]  /*0320*/  @!P5 IMAD R23, R23, UR9, R2 ;  /* 0x000000091717dc24 */ /* 0x000fe2000f8e0202 */
[----:B------:R-:W3:Y:S01]  /*0330*/  @!P5 LDG.E R18, desc[UR10][R10.64+0x4] ;  /* 0x0000040a0a12d981 */ /* 0x000ee2000c1e1900 */
[----:B------:R-:W1:Y:S01]  /*0340*/  @!P5 LDC.64 R12, c[0x0][0x380] ;  /* 0x0000e000ff0cdb82 */ /* 0x000e620000000a00 */
[----:B0-----:R-:W-:-:S06]  /*0350*/  @!P4 IMAD.WIDE R14, R7, 0x4, R14 ;  /* 0x00000004070ec825 */ /* 0x001fcc00078e020e */
[----:B------:R-:W2:Y:S01]  /*0360*/  @!P4 LDG.E R14, desc[UR10][R14.64] ;  /* 0x0000000a0e0ec981 */ /* 0x000ea2000c1e1900 */
[----:B-1----:R-:W-:-:S05]  /*0370*/  @!P5 IMAD.WIDE R22, R23, 0x4, R12 ;  /* 0x000000041716d825 */ /* 0x002fca00078e020c */
[----:B------:R0:W3:Y:S01]  /*0380*/  @!P5 LDG.E R12, desc[UR10][R22.64] ;  /* 0x0000000a160cd981 */ /* 0x0000e2000c1e1900 */
[C---:B------:R-:W-:Y:S02]  /*0390*/  IADD3 R17, PT, PT, R25.reuse, 0x2, RZ ;  /* 0x0000000219117810 */ /* 0x040fe40007ffe0ff */
[C---:B------:R-:W-:Y:S02]  /*03a0*/  IADD3 R13, PT, PT, R25.reuse, 0x3, RZ ;  /* 0x00000003190d7810 */ /* 0x040fe40007ffe0ff */
[C---:B------:R-:W-:Y:S02]  /*03b0*/  VIMNMX R7, PT, PT, R2.reuse, R17, !PT ;  /* 0x0000001102077248 */ /* 0x040fe40007fe0100 */
[----:B------:R-:W-:Y:S02]  /*03c0*/  IADD3 R21, PT, PT, R25, 0x4, RZ ;  /* 0x0000000419157810 */ /* 0x000fe40007ffe0ff */
[----:B------:R-:W-:Y:S02]  /*03d0*/  ISETP.GE.AND P1, PT, R7, UR9, PT ;  /* 0x0000000907007c0c */ /* 0x000fe4000bf26270 */
[----:B------:R-:W-:-:S04]  /*03e0*/  VIMNMX R7, PT, PT, R2, R13, !PT ;  /* 0x0000000d02077248 */ /* 0x000fc80007fe0100 */
[----:B------:R-:W-:Y:S02]  /*03f0*/  ISETP.GE.AND P3, PT, R7, UR9, PT ;  /* 0x0000000907007c0c */ /* 0x000fe4000bf66270 */
[----:B------:R-:W-:-:S04]  /*0400*/  VIMNMX R7, PT, PT, R2, R21, !PT ;  /* 0x0000001502077248 */ /* 0x000fc80007fe0100 */
[----:B------:R-:W-:Y:S01]  /*0410*/  ISETP.GE.AND P2, PT, R7, UR9, PT ;  /* 0x0000000907007c0c */ /* 0x000fe2000bf46270 */
[----:B------:R-:W1:Y:S01]  /*0420*/  @!P1 LDC.64 R28, c[0x0][0x380] ;  /* 0x0000e000ff1c9b82 */ /* 0x000e620000000a00 */
[C---:B------:R-:W-:Y:S02]  /*0430*/  IADD3 R7, PT, PT, R25.reuse, 0x5, RZ ;  /* 0x0000000519077810 */ /* 0x040fe40007ffe0ff */
[C---:B0-----:R-:W-:Y:S02]  /*0440*/  IADD3 R23, PT, PT, R25.reuse, 0x6, RZ ;  /* 0x0000000619177810 */ /* 0x041fe40007ffe0ff */
[----:B------:R-:W-:Y:S01]  /*0450*/  IADD3 R25, PT, PT, R25, 0x7, RZ ;  /* 0x0000000719197810 */ /* 0x000fe20007ffe0ff */
[----:B------:R-:W-:-:S06]  /*0460*/  @!P1 IMAD R17, R17, UR9, R2 ;  /* 0x0000000911119c24 */ /* 0x000fcc000f8e0202 */
[----:B------:R-:W-:Y:S02]  /*0470*/  @!P2 IMAD R21, R21, UR9, R2 ;  /* 0x000000091515ac24 */ /* 0x000fe4000f8e0202 */
[----:B-1----:R-:W-:-:S04]  /*0480*/  @!P1 IMAD.WIDE R28, R17, 0x4, R28 ;  /* 0x00000004111c9825 */ /* 0x002fc800078e021c */
[----:B------:R-:W-:Y:S01]  /*0490*/  @!P3 IMAD R17, R13, UR9, R2 ;  /* 0x000000090d11bc24 */ /* 0x000fe2000f8e0202 */
[----:B------:R0:W4:Y:S01]  /*04a0*/  @!P1 LDG.E R22, desc[UR10][R28.64] ;  /* 0x0000000a1c169981 */ /* 0x000122000c1e1900 */
[----:B--2---:R-:W-:Y:S02]  /*04b0*/  @!P4 FFMA R3, R14, R16, R3 ;  /* 0x000000100e03c223 */ /* 0x004fe40000000003 */
[----:B------:R-:W1:Y:S01]  /*04c0*/  @!P3 LDC.64 R14, c[0x0][0x380] ;  /* 0x0000e000ff0ebb82 */ /* 0x000e620000000a00 */
[----:B------:R-:W-:Y:S01]  /*04d0*/  VIMNMX R16, PT, PT, R2, R7, !PT ;  /* 0x0000000702107248 */ /* 0x000fe20007fe0100 */
[----:B---3--:R-:W-:-:S06]  /*04e0*/  @!P5 FFMA R3, R12, R18, R3 ;  /* 0x000000120c03d223 */ /* 0x008fcc0000000003 */
[----:B------:R-:W2:Y:S01]  /*04f0*/  @!P2 LDC.64 R18, c[0x0][0x380] ;  /* 0x0000e000ff12ab82 */ /* 0x000ea20000000a00 */
[----:B------:R-:W-:Y:S02]  /*0500*/  VIMNMX R12, PT, PT, R2, R23, !PT ;  /* 0x00000017020c7248 */ /* 0x000fe40007fe0100 */
[----:B------:R-:W-:Y:S02]  /*0510*/  ISETP.GE.AND P4, PT, R16, UR9, PT ;  /* 0x0000000910007c0c */ /* 0x000fe4000bf86270 */
[----:B------:R-:W-:Y:S02]  /*0520*/  ISETP.GE.AND P5, PT, R12, UR9, PT ;  /* 0x000000090c007c0c */ /* 0x000fe4000bfa6270 */
[----:B------:R-:W-:-:S04]  /*0530*/  VIMNMX R12, PT, PT, R2, R25, !PT ;  /* 0x00000019020c7248 */ /* 0x000fc80007fe0100 */
[----:B------:R-:W-:-:S05]  /*0540*/  ISETP.GE.AND P6, PT, R12, UR9, PT ;  /* 0x000000090c007c0c */ /* 0x000fca000bfc6270 */
[----:B------:R-:W3:Y:S01]  /*0550*/  @!P4 LDC.64 R12, c[0x0][0x380] ;  /* 0x0000e000ff0ccb82 */ /* 0x000ee20000000a00 */
[----:B-1----:R-:W-:-:S04]  /*0560*/  @!P3 IMAD.WIDE R14, R17, 0x4, R14 ;  /* 0x00000004110eb825 */ /* 0x002fc800078e020e */
[----:B--2---:R-:W-:-:S03]  /*0570*/  @!P2 IMAD.WIDE R18, R21, 0x4, R18 ;  /* 0x000000041512a825 */ /* 0x004fc600078e0212 */
[----:B------:R-:W1:Y:S01]  /*0580*/  @!P5 LDC.64 R16, c[0x0][0x380] ;  /* 0x0000e000ff10db82 */ /* 0x000e620000000a00 */
[----:B------:R-:W2:Y:S01]  /*0590*/  @!P3 LDG.E R14, desc[UR10][R14.64] ;  /* 0x0000000a0e0eb981 */ /* 0x000ea2000c1e1900 */
[----:B------:R-:W-:-:S03]  /*05a0*/  @!P4 IMAD R24, R7, UR9, R2 ;  /* 0x000000090718cc24 */ /* 0x000fc6000f8e0202 */
[----:B------:R-:W4:Y:S03]  /*05b0*/  @!P1 LDG.E R7, desc[UR10][R10.64+0x8] ;  /* 0x0000080a0a079981 */ /* 0x000f26000c1e1900 */
[----:B------:R-:W5:Y:S01]  /*05c0*/  @!P6 LDC.64 R20, c[0x0][0x380] ;  /* 0x0000e000ff14eb82 */ /* 0x000f620000000a00 */
[----:B0-----:R-:W-:Y:S01]  /*05d0*/  @!P5 IMAD R29, R23, UR9, R2 ;  /* 0x00000009171ddc24 */ /* 0x001fe2000f8e0202 */
[----:B------:R-:W2:Y:S04]  /*05e0*/  @!P2 LDG.E R18, desc[UR10][R18.64] ;  /* 0x0000000a1212a981 */ /* 0x000ea8000c1e1900 */
[----:B------:R-:W2:Y:S01]  /*05f0*/  @!P3 LDG.E R23, desc[UR10][R10.64+0xc] ;  /* 0x00000c0a0a17b981 */ /* 0x000ea2000c1e1900 */
[----:B---3--:R-:W-:-:S03]  /*0600*/  @!P4 IMAD.WIDE R12, R24, 0x4, R12 ;  /* 0x00000004180cc825 */ /* 0x008fc600078e020c */
[----:B------:R-:W3:Y:S01]  /*0610*/  @!P2 LDG.E R24, desc[UR10][R10.64+0x10] ;  /* 0x0000100a0a18a981 */ /* 0x000ee2000c1e1900 */
[----:B------:R-:W-:-:S03]  /*0620*/  @!P6 IMAD R25, R25, UR9, R2 ;  /* 0x000000091919ec24 */ /* 0x000fc6000f8e0202 */
[----:B------:R-:W3:Y:S01]  /*0630*/  @!P4 LDG.E R12, desc[UR10][R12.64] ;  /* 0x0000000a0c0cc981 */ /* 0x000ee2000c1e1900 */
[----:B-1----:R-:W-:-:S03]  /*0640*/  @!P5 IMAD.WIDE R16, R29, 0x4, R16 ;  /* 0x000000041d10d825 */ /* 0x002fc600078e0210 */
[----:B------:R-:W3:Y:S04]  /*0650*/  @!P4 LDG.E R15, desc[UR10][R10.64+0x14] ;  /* 0x0000140a0a0fc981 */ /* 0x000ee8000c1e1900 */
[----:B------:R-:W3:Y:S01]  /*0660*/  @!P5 LDG.E R16, desc[UR10][R16.64] ;  /* 0x0000000a1010d981 */ /* 0x000ee2000c1e1900 */
[----:B-----5:R-:W-:-:S03]  /*0670*/  @!P6 IMAD.WIDE R20, R25, 0x4, R20 ;  /* 0x000000041914e825 */ /* 0x020fc600078e0214 */
[----:B------:R-:W5:Y:S04]  /*0680*/  @!P5 LDG.E R19, desc[UR10][R10.64+0x18] ;  /* 0x0000180a0a13d981 */ /* 0x000f68000c1e1900 */
[----:B------:R-:W5:Y:S04]  /*0690*/  @!P6 LDG.E R25, desc[UR10][R10.64+0x1c] ;  /* 0x00001c0a0a19e981 */ /* 0x000f68000c1e1900 */
[----:B------:R-:W5:Y:S01]  /*06a0*/  @!P6 LDG.E R20, desc[UR10][R20.64] ;  /* 0x0000000a1414e981 */ /* 0x000f62000c1e1900 */
[----:B------:R-:W-:-:S04]  /*06b0*/  UIADD3 UR5, UPT, UPT, UR5, 0x8, URZ ;  /* 0x0000000805057890 */ /* 0x000fc8000fffe0ff */
[----:B------:R-:W-:Y:S01]  /*06c0*/  UISETP.NE.AND UP1, UPT, UR5, UR6, UPT ;  /* 0x000000060500728c */ /* 0x000fe2000bf25270 */
[----:B----4-:R-:W-:-:S04]  /*06d0*/  @!P1 FFMA R3, R22, R7, R3 ;  /* 0x0000000716039223 */ /* 0x010fc80000000003 */
[----:B--2---:R-:W-:-:S04]  /*06e0*/  @!P3 FFMA R3, R14, R23, R3 ;  /* 0x000000170e03b223 */ /* 0x004fc80000000003 */
[----:B---3--:R-:W-:-:S04]  /*06f0*/  @!P2 FFMA R3, R18, R24, R3 ;  /* 0x000000181203a223 */ /* 0x008fc80000000003 */
[----:B------:R-:W-:-:S04]  /*0700*/  @!P4 FFMA R3, R12, R15, R3 ;  /* 0x0000000f0c03c223 */ /* 0x000fc80000000003 */
[----:B-----5:R-:W-:-:S04]  /*0710*/  @!P5 FFMA R3, R16, R19, R3 ;  /* 0x000000131003d223 */ /* 0x020fc80000000003 */
[----:B------:R-:W-:Y:S01]  /*0720*/  @!P6 FFMA R3, R20, R25, R3 ;  /* 0x000000191403e223 */ /* 0x000fe20000000003 */
[----:B------:R-:W-:Y:S06]  /*0730*/  BRA.U UP1, `(.L_x_3) ;  /* 0xfffffff901cc7547 */ /* 0x000fec000b83ffff */
[----:B------:R-:W-:-:S05]  /*0740*/  UMOV UR5, UR6 ;  /* 0x0000000600057c82 */ /* 0x000fca0008000000 */
.L_x_2:
[----:B------:R-:W-:-:S09]  /*0750*/  UISETP.NE.AND UP1, UPT, UR7, URZ, UPT ;  /* 0x000000ff0700728c */ /* 0x000fd2000bf25270 */
[----:B------:R-:W-:Y:S05]  /*0760*/  BRA.U !UP1, `(.L_x_4) ;  /* 0x00000005095c7547 */ /* 0x000fea000b800000 */
[----:B------:R-:W-:Y:S01]  /*0770*/  UISETP.NE.AND UP1, UPT, UR8, URZ, UPT ;  /* 0x000000ff0800728c */ /* 0x000fe2000bf25270 */
[----:B------:R-:W-:Y:S10]  /*0780*/  BRA.U !UP0, `(.L_x_5) ;  /* 0x0000000108a47547 */ /* 0x000ff4000b800000 */
[----:B------:R-:W0:Y:S01]  /*0790*/  LDCU UR9, c[0x0][0x388] ;  /* 0x00007100ff0977ac */ /* 0x000e220008000800 */
[----:B------:R-:W-:Y:S01]  /*07a0*/  IADD3 R23, PT, PT, R5, UR5, RZ ;  /* 0x0000000505177c10 */ /* 0x000fe2000fffe0ff */
[----:B------:R-:W1:Y:S01]  /*07b0*/  LDC.64 R16, c[0x0][0x3a0] ;  /* 0x0000e800ff107b82 */ /* 0x000e620000000a00 */
[----:B------:R-:W-:Y:S02]  /*07c0*/  IMAD R21, R0, R27, UR5 ;  /* 0x0000000500157e24 */ /* 0x000fe4000f8e021b */
[C---:B------:R-:W-:Y:S02]  /*07d0*/  IADD3 R25, PT, PT, R23.reuse, 0x1, RZ ;  /* 0x0000000117197810 */ /* 0x040fe40007ffe0ff */
[C---:B------:R-:W-:Y:S02]  /*07e0*/  VIMNMX R7, PT, PT, R2.reuse, R23, !PT ;  /* 0x0000001702077248 */ /* 0x040fe40007fe0100 */
[----:B------:R-:W-:Y:S02]  /*07f0*/  VIMNMX R8, PT, PT, R2, R25, !PT ;  /* 0x0000001902087248 */ /* 0x000fe40007fe0100 */
[----:B------:R-:W-:-:S02]  /*0800*/  IADD3 R19, PT, PT, R23, 0x2, RZ ;  /* 0x0000000217137810 */ /* 0x000fc40007ffe0ff */
[----:B0-----:R-:W-:Y:S02]  /*0810*/  ISETP.GE.AND P1, PT, R7, UR9, PT ;  /* 0x0000000907007c0c */ /* 0x001fe4000bf26270 */
[----:B------:R-:W-:Y:S02]  /*0820*/  ISETP.GE.AND P2, PT, R8, UR9, PT ;  /* 0x0000000908007c0c */ /* 0x000fe4000bf46270 */
[----:B------:R-:W-:Y:S02]  /*0830*/  VIMNMX R8, PT, PT, R2, R19, !PT ;  /* 0x0000001302087248 */ /* 0x000fe40007fe0100 */
[----:B------:R-:W-:Y:S02]  /*0840*/  IADD3 R7, PT, PT, R23, 0x3, RZ ;  /* 0x0000000317077810 */ /* 0x000fe40007ffe0ff */
[----:B------:R-:W-:Y:S01]  /*0850*/  ISETP.GE.AND P3, PT, R8, UR9, PT ;  /* 0x0000000908007c0c */ /* 0x000fe2000bf66270 */
[----:B-1----:R-:W-:Y:S01]  /*0860*/  IMAD.WIDE R16, R21, 0x4, R16 ;  /* 0x0000000415107825 */ /* 0x002fe200078e0210 */
[----:B------:R-:W-:-:S03]  /*0870*/  VIMNMX R8, PT, PT, R2, R7, !PT ;  /* 0x0000000702087248 */ /* 0x000fc60007fe0100 */
[----:B------:R-:W0:Y:S01]  /*0880*/  @!P1 LDC.64 R12, c[0x0][0x380] ;  /* 0x0000e000ff0c9b82 */ /* 0x000e220000000a00 */
[----:B------:R-:W-:Y:S01]  /*0890*/  ISETP.GE.AND P4, PT, R8, UR9, PT ;  /* 0x0000000908007c0c */ /* 0x000fe2000bf86270 */
[--C-:B------:R-:W-:Y:S01]  /*08a0*/  @!P1 IMAD R23, R23, UR9, R2.reuse ;  /* 0x0000000917179c24 */ /* 0x100fe2000f8e0202 */
[----:B------:R-:W2:Y:S01]  /*08b0*/  @!P1 LDG.E R18, desc[UR10][R16.64] ;  /* 0x0000000a10129981 */ /* 0x000ea2000c1e1900 */
[----:B------:R-:W-:-:S04]  /*08c0*/  @!P2 IMAD R25, R25, UR9, R2 ;  /* 0x000000091919ac24 */ /* 0x000fc8000f8e0202 */
[----:B------:R-:W1:Y:S01]  /*08d0*/  @!P2 LDC.64 R14, c[0x0][0x380] ;  /* 0x0000e000ff0eab82 */ /* 0x000e620000000a00 */
[----:B------:R-:W-:-:S05]  /*08e0*/  @!P3 IMAD R19, R19, UR9, R2 ;  /* 0x000000091313bc24 */ /* 0x000fca000f8e0202 */
[----:B------:R-:W3:Y:S02]  /*08f0*/  @!P4 LDG.E R20, desc[UR10][R16.64+0xc] ;  /* 0x00000c0a1014c981 */ /* 0x000ee4000c1e1900 */
[----:B------:R-:W4:Y:S08]  /*0900*/  @!P3 LDC.64 R8, c[0x0][0x380] ;  /* 0x0000e000ff08bb82 */ /* 0x000f300000000a00 */
[----:B------:R-:W5:Y:S01]  /*0910*/  @!P4 LDC.64 R10, c[0x0][0x380] ;  /* 0x0000e000ff0acb82 */ /* 0x000f620000000a00 */
[----:B0-----:R-:W-:-:S06]  /*0920*/  @!P1 IMAD.WIDE R12, R23, 0x4, R12 ;  /* 0x00000004170c9825 */ /* 0x001fcc00078e020c */
[----:B------:R-:W2:Y:S01]  /*0930*/  @!P1 LDG.E R12, desc[UR10][R12.64] ;  /* 0x0000000a0c0c9981 */ /* 0x000ea2000c1e1900 */
[----:B-1----:R-:W-:-:S06]  /*0940*/  @!P2 IMAD.WIDE R14, R25, 0x4, R14 ;  /* 0x00000004190ea825 */ /* 0x002fcc00078e020e */
[----:B------:R-:W3:Y:S01]  /*0950*/  @!P2 LDG.E R14, desc[UR10][R14.64] ;  /* 0x0000000a0e0ea981 */ /* 0x000ee2000c1e1900 */
[----:B----4-:R-:W-:-:S04]  /*0960*/  @!P3 IMAD.WIDE R8, R19, 0x4, R8 ;  /* 0x000000041308b825 */ /* 0x010fc800078e0208 */
[----:B------:R-:W-:Y:S02]  /*0970*/  @!P4 IMAD R19, R7, UR9, R2 ;  /* 0x000000090713cc24 */ /* 0x000fe4000f8e0202 */
[----:B------:R-:W3:Y:S02]  /*0980*/  @!P2 LDG.E R7, desc[UR10][R16.64+0x4] ;  /* 0x0000040a1007a981 */ /* 0x000ee4000c1e1900 */
[----:B-----5:R-:W-:Y:S02]  /*0990*/  @!P4 IMAD.WIDE R10, R19, 0x4, R10 ;  /* 0x00000004130ac825 */ /* 0x020fe400078e020a */
[----:B------:R-:W4:Y:S04]  /*09a0*/  @!P3 LDG.E R8, desc[UR10][R8.64] ;  /* 0x0000000a0808b981 */ /* 0x000f28000c1e1900 */
[----:B------:R-:W4:Y:S04]  /*09b0*/  @!P3 LDG.E R19, desc[UR10][R16.64+0x8] ;  /* 0x0000080a1013b981 */ /* 0x000f28000c1e1900 */
[----:B------:R-:W5:Y:S01]  /*09c0*/  @!P4 LDG.E R10, desc[UR10][R10.64] ;  /* 0x0000000a0a0ac981 */ /* 0x000f62000c1e1900 */
[----:B------:R-:W-:Y:S01]  /*09d0*/  UIADD3 UR5, UPT, UPT, UR5, 0x4, URZ ;  /* 0x0000000405057890 */ /* 0x000fe2000fffe0ff */
[----:B--2---:R-:W-:-:S04]  /*09e0*/  @!P1 FFMA R3, R12, R18, R3 ;  /* 0x000000120c039223 */ /* 0x004fc80000000003 */
[----:B---3--:R-:W-:-:S04]  /*09f0*/  @!P2 FFMA R3, R14, R7, R3 ;  /* 0x000000070e03a223 */ /* 0x008fc80000000003 */
[----:B----4-:R-:W-:-:S04]  /*0a00*/  @!P3 FFMA R3, R8, R19, R3 ;  /* 0x000000130803b223 */ /* 0x010fc80000000003 */
[----:B-----5:R-:W-:-:S07]  /*0a10*/  @!P4 FFMA R3, R10, R20, R3 ;  /* 0x000000140a03c223 */ /* 0x020fce0000000003 */
.L_x_5:
[----:B------:R-:W-:Y:S05]  /*0a20*/  BRA.U !UP1, `(.L_x_4) ;  /* 0x0000000109ac7547 */ /* 0x000fea000b800000 */
[----:B------:R-:W-:Y:S01]  /*0a30*/  UISETP.NE.AND UP1, UPT, UR8, 0x1, UPT ;  /* 0x000000010800788c */ /* 0x000fe2000bf25270 */
[----:B------:R-:W-:-:S08]  /*0a40*/  LOP3.LUT P3, RZ, R27, 0x1, RZ, 0xc0, !PT ;  /* 0x000000011bff7812 */ /* 0x000fd0000786c0ff */
[----:B------:R-:W-:Y:S05]  /*0a50*/  BRA.U !UP1, `(.L_x_6) ;  /* 0x00000001095c7547 */ /* 0x000fea000b800000 */
[----:B------:R-:W0:Y:S01]  /*0a60*/  LDCU UR9, c[0x0][0x388] ;  /* 0x00007100ff0977ac */ /* 0x000e220008000800 */
[----:B------:R-:W-:Y:S01]  /*0a70*/  IADD3 R7, PT, PT, R5, UR5, RZ ;  /* 0x0000000505077c10 */ /* 0x000fe2000fffe0ff */
[----:B------:R-:W-:-:S03]  /*0a80*/  IMAD R17, R0, R27, UR5 ;  /* 0x0000000500117e24 */ /* 0x000fc6000f8e021b */
[----:B------:R-:W-:Y:S02]  /*0a90*/  VIMNMX R8, PT, PT, R2, R7, !PT ;  /* 0x0000000702087248 */ /* 0x000fe40007fe0100 */
[----:B------:R-:W-:Y:S02]  /*0aa0*/  IADD3 R15, PT, PT, R7, 0x1, RZ ;  /* 0x00000001070f7810 */ /* 0x000fe40007ffe0ff */
[----:B0-----:R-:W-:Y:S02]  /*0ab0*/  ISETP.GE.AND P1, PT, R8, UR9, PT ;  /* 0x0000000908007c0c */ /* 0x001fe4000bf26270 */
[----:B------:R-:W-:-:S04]  /*0ac0*/  VIMNMX R8, PT, PT, R2, R15, !PT ;  /* 0x0000000f02087248 */ /* 0x000fc80007fe0100 */
[----:B------:R-:W-:Y:S02]  /*0ad0*/  ISETP.GE.AND P2, PT, R8, UR9, PT ;  /* 0x0000000908007c0c */ /* 0x000fe4000bf46270 */
[----:B------:R-:W0:Y:S05]  /*0ae0*/  LDC.64 R8, c[0x0][0x3a0] ;  /* 0x0000e800ff087b82 */ /* 0x000e2a0000000a00 */
[----:B------:R-:W-:-:S03]  /*0af0*/  @!P1 IMAD R7, R7, UR9, R2 ;  /* 0x0000000907079c24 */ /* 0x000fc6000f8e0202 */
[----:B------:R-:W1:Y:S03]  /*0b00*/  @!P1 LDC.64 R12, c[0x0][0x380] ;  /* 0x0000e000ff0c9b82 */ /* 0x000e660000000a00 */
[----:B------:R-:W-:-:S05]  /*0b10*/  @!P2 IMAD R15, R15, UR9, R2 ;  /* 0x000000090f0fac24 */ /* 0x000fca000f8e0202 */
[----:B------:R-:W2:Y:S01]  /*0b20*/  @!P2 LDC.64 R10, c[0x0][0x380] ;  /* 0x0000e000ff0aab82 */ /* 0x000ea20000000a00 */
[----:B0-----:R-:W-:-:S05]  /*0b30*/  IMAD.WIDE R8, R17, 0x4, R8 ;  /* 0x0000000411087825 */ /* 0x001fca00078e0208 */
[----:B------:R-:W3:Y:S01]  /*0b40*/  @!P2 LDG.E R14, desc[UR10][R8.64+0x4] ;  /* 0x0000040a080ea981 */ /* 0x000ee2000c1e1900 */
[----:B-1----:R-:W-:-:S03]  /*0b50*/  @!P1 IMAD.WIDE R12, R7, 0x4, R12 ;  /* 0x00000004070c9825 */ /* 0x002fc600078e020c */
[----:B------:R-:W4:Y:S04]  /*0b60*/  @!P1 LDG.E R7, desc[UR10][R8.64] ;  /* 0x0000000a08079981 */ /* 0x000f28000c1e1900 */
[----:B------:R-:W4:Y:S01]  /*0b70*/  @!P1 LDG.E R12, desc[UR10][R12.64] ;  /* 0x0000000a0c0c9981 */ /* 0x000f22000c1e1900 */
[----:B--2---:R-:W-:-:S06]  /*0b80*/  @!P2 IMAD.WIDE R10, R15, 0x4, R10 ;  /* 0x000000040f0aa825 */ /* 0x004fcc00078e020a */
[----:B------:R-:W3:Y:S01]  /*0b90*/  @!P2 LDG.E R10, desc[UR10][R10.64] ;  /* 0x0000000a0a0aa981 */ /* 0x000ee2000c1e1900 */
[----:B------:R-:W-:Y:S01]  /*0ba0*/  UIADD3 UR5, UPT, UPT, UR5, 0x2, URZ ;  /* 0x0000000205057890 */ /* 0x000fe2000fffe0ff */
[----:B----4-:R-:W-:-:S04]  /*0bb0*/  @!P1 FFMA R3, R12, R7, R3 ;  /* 0x000000070c039223 */ /* 0x010fc80000000003 */
[----:B---3--:R-:W-:-:S07]  /*0bc0*/  @!P2 FFMA R3, R10, R14, R3 ;  /* 0x0000000e0a03a223 */ /* 0x008fce0000000003 */
.L_x_6:
[----:B------:R-:W-:Y:S05]  /*0bd0*/  @!P3 BRA `(.L_x_4) ;  /* 0x000000000040b947 */ /* 0x000fea0003800000 */
[----:B------:R-:W0:Y:S01]  /*0be0*/  LDCU UR9, c[0x0][0x388] ;  /* 0x00007100ff0977ac */ /* 0x000e220008000800 */
[----:B------:R-:W-:Y:S01]  /*0bf0*/  IADD3 R7, PT, PT, R5, UR5, RZ ;  /* 0x0000000505077c10 */ /* 0x000fe2000fffe0ff */
[----:B------:R-:W-:Y:S03]  /*0c00*/  BSSY.RECONVERGENT B0, `(.L_x_4) ;  /* 0x000000d000007945 */ /* 0x000fe60003800200 */
[----:B------:R-:W-:-:S04]  /*0c10*/  VIMNMX R8, PT, PT, R2, R7, !PT ;  /* 0x0000000702087248 */ /* 0x000fc80007fe0100 */
[----:B0-----:R-:W-:-:S13]  /*0c20*/  ISETP.GE.AND P1, PT, R8, UR9, PT ;  /* 0x0000000908007c0c */ /* 0x001fda000bf26270 */
[----:B------:R-:W-:Y:S05]  /*0c30*/  @P1 BRA `(.L_x_7) ;  /* 0x0000000000241947 */ /* 0x000fea0003800000 */
[----:B------:R-:W0:Y:S01]  /*0c40*/  LDC.64 R8, c[0x0][0x380] ;  /* 0x0000e000ff087b82 */ /* 0x000e220000000a00 */
[----:B------:R-:W-:Y:S02]  /*0c50*/  IMAD R7, R7, UR9, R2 ;  /* 0x0000000907077c24 */ /* 0x000fe4000f8e0202 */
[----:B------:R-:W-:-:S05]  /*0c60*/  IMAD R27, R0, R27, UR5 ;  /* 0x00000005001b7e24 */ /* 0x000fca000f8e021b */
[----:B------:R-:W1:Y:S01]  /*0c70*/  LDC.64 R10, c[0x0][0x3a0] ;  /* 0x0000e800ff0a7b82 */ /* 0x000e620000000a00 */
[----:B0-----:R-:W-:-:S06]  /*0c80*/  IMAD.WIDE R8, R7, 0x4, R8 ;  /* 0x0000000407087825 */ /* 0x001fcc00078e0208 */
[----:B------:R-:W2:Y:S01]  /*0c90*/  LDG.E R8, desc[UR10][R8.64] ;  /* 0x0000000a08087981 */ /* 0x000ea2000c1e1900 */
[----:B-1----:R-:W-:-:S06]  /*0ca0*/  IMAD.WIDE R10, R27, 0x4, R10 ;  /* 0x000000041b0a7825 */ /* 0x002fcc00078e020a */
[----:B------:R-:W2:Y:S02]  /*0cb0*/  LDG.E R10, desc[UR10][R10.64] ;  /* 0x0000000a0a0a7981 */ /* 0x000ea4000c1e1900 */
[----:B--2---:R-:W-:-:S07]  /*0cc0*/  FFMA R3, R8, R10, R3 ;  /* 0x0000000a08037223 */ /* 0x004fce0000000003 */
.L_x_7:
[----:B------:R-:W-:Y:S05]  /*0cd0*/  BSYNC.RECONVERGENT B0 ;  /* 0x0000000000007941 */ /* 0x000fea0003800200 */
.L_x_4:
[----:B------:R-:W-:Y:S05]  /*0ce0*/  @P0 BRA `(.L_x_8) ;  /* 0xfffffff4002c0947 */ /* 0x000fea000383ffff */
.L_x_1:
[----:B------:R-:W1:Y:S01]  /*0cf0*/  LDC.64 R8, c[0x0][0x3a8] ;  /* 0x0000ea00ff087b82 */ /* 0x000e620000000a00 */
[----:B------:R-:W0:Y:S01]  /*0d00*/  LDCU UR5, c[0x0][0x398] ;  /* 0x00007300ff0577ac */ /* 0x000e220008000800 */
[----:B-1----:R-:W-:-:S06]  /*0d10*/  IMAD.WIDE.U32 R8, R4, 0x4, R8 ;  /* 0x0000000404087825 */ /* 0x002fcc00078e0008 */
[----:B------:R1:W2:Y:S01]  /*0d20*/  LDG.E R8, desc[UR10][R8.64] ;  /* 0x0000000a08087981 */ /* 0x0002a2000c1e1900 */
[----:B------:R-:W-:Y:S01]  /*0d30*/  MOV R12, 0x3c80f082 ;  /* 0x3c80f082000c7802 */ /* 0x000fe20000000f00 */
[----:B0-----:R-:W-:Y:S01]  /*0d40*/  IMAD R5, R4, UR5, R5 ;  /* 0x0000000504057c24 */ /* 0x001fe2000f8e0205 */
[----:B------:R-:W-:-:S03]  /*0d50*/  MOV R13, 0x3f800000 ;  /* 0x3f800000000d7802 */ /* 0x000fc60000000f00 */
[----:B-1----:R-:W-:Y:S02]  /*0d60*/  IMAD R9, R5, UR5, R6 ;  /* 0x0000000505097c24 */ /* 0x002fe4000f8e0206 */
[----:B--2---:R-:W-:Y:S02]  /*0d70*/  FADD R7, R8, R3 ;  /* 0x0000000308077221 */ /* 0x004fe40000000000 */
[----:B------:R-:W0:Y:S02]  /*0d80*/  LDC.64 R2, c[0x0][0x390] ;  /* 0x0000e400ff027b82 */ /* 0x000e240000000a00 */
[C---:B------:R-:W-:Y:S01]  /*0d90*/  FMUL R0, |R7|.reuse, 2.8853900432586669922 ;  /* 0x4038aa3b07007820 */ /* 0x040fe20000400200 */
[C---:B------:R-:W-:Y:S01]  /*0da0*/  FMUL R11, R7.reuse, R7 ;  /* 0x00000007070b7220 */ /* 0x040fe20000400000 */
[C---:B------:R-:W-:Y:S02]  /*0db0*/  FSETP.GE.AND P1, PT, |R7|.reuse, 0.60000002384185791016, PT ;  /* 0x3f19999a0700780b */ /* 0x040fe40003f26200 */
[----:B------:R-:W-:Y:S01]  /*0dc0*/  FSETP.GE.AND P0, PT, |R7|, 9.010913848876953125, PT ;  /* 0x41102cb40700780b */ /* 0x000fe20003f06200 */
[----:B------:R-:W-:Y:S01]  /*0dd0*/  FFMA R12, R11, R12, -0.052303962409496307373 ;  /* 0xbd563cae0b0c7423 */ /* 0x000fe2000000000c */
[----:B------:R-:W1:Y:S01]  /*0de0*/  MUFU.EX2 R0, R0 ;  /* 0x0000000000007308 */ /* 0x000e620000000800 */
[----:B0-----:R-:W-:-:S04]  /*0df0*/  IMAD.WIDE R2, R9, 0x4, R2 ;  /* 0x0000000409027825 */ /* 0x001fc800078e0202 */
[----:B-1----:R-:W-:Y:S01]  /*0e00*/  FADD R10, R0, 1 ;  /* 0x3f800000000a7421 */ /* 0x002fe20000000000 */
[----:B------:R-:W-:-:S04]  /*0e10*/  FFMA R0, R11, R12, 0.1331529766321182251 ;  /* 0x3e0859410b007423 */ /* 0x000fc8000000000c */
[C---:B------:R-:W-:Y:S01]  /*0e20*/  FFMA R0, R11.reuse, R0, -0.33332768082618713379 ;  /* 0xbeaaa9ed0b007423 */ /* 0x040fe20000000000 */
[----:B------:R-:W0:Y:S03]  /*0e30*/  MUFU.RCP R10, R10 ;  /* 0x0000000a000a7308 */ /* 0x000e260000001000 */
[----:B------:R-:W-:Y:S01]  /*0e40*/  FFMA R0, R11, R0, RZ ;  /* 0x000000000b007223 */ /* 0x000fe200000000ff */
[----:B0-----:R-:W-:-:S05]  /*0e50*/  FFMA R8, R10, -2, R13 ;  /* 0xc00000000a087823 */ /* 0x001fca000000000d */
[----:B------:R-:W-:-:S04]  /*0e60*/  FSEL R8, R8, 1, !P0 ;  /* 0x3f80000008087808 */ /* 0x000fc80004000000 */
[--C-:B------:R-:W-:Y:S01]  /*0e70*/  LOP3.LUT R5, R8, 0x80000000, R7.reuse, 0xb8, !PT ;  /* 0x8000000008057812 */ /* 0x100fe200078eb807 */
[----:B------:R-:W-:-:S05]  /*0e80*/  @!P1 FFMA R5, R7, R0, R7 ;  /* 0x0000000007059223 */ /* 0x000fca0000000007 */
[----:B------:R-:W-:Y:S01]  /*0e90*/  STG.E desc[UR10][R2.64], R5 ;  /* 0x0000000502007986 */ /* 0x000fe2000c10190a */
[----:B------:R-:W-:Y:S05]  /*0ea0*/  EXIT ;  /* 0x000000000000794d */ /* 0x000fea0003800000 */
.L_x_9:
        /* <DEDUP_REMOVED lines=13> */
.L_x_11:


//--------------------- .nv.shared.reserved.0     --------------------------
	.section	.nv.shared.reserved.0,"aw",@nobits
	.weak		__nv_reservedSMEM_offset_0_alias
	.size		__nv_reservedSMEM_offset_0_alias, 0, 64
	.other		__nv_reservedSMEM_offset_0_alias,@"STO_CUDA_RESERVED_SHARED STV_DEFAULT"
__nv_reservedSMEM_offset_0_alias:
	.zero		0
	.zero		64


//--------------------- .nv.constant0._Z18subsample2D_kernelPfiS_i --------------------------
	.section	.nv.constant0._Z18subsample2D_kernelPfiS_i,"a",@progbits
	.sectionflags	@""
	.align	4
.nv.constant0._Z18subsample2D_kernelPfiS_i:
	.zero		924


//--------------------- .nv.constant0._Z20convolution2D_kernelPfiS_iiS_S_ --------------------------
	.section	.nv.constant0._Z20convolution2D_kernelPfiS_iiS_S_,"a",@progbits
	.sectionflags	@""
	.align	4
.nv.constant0._Z20convolution2D_kernelPfiS_iiS_S_:
	.zero		944


//--------------------- SYMBOLS --------------------------

	.type		.nv.reservedSmem.offset0,@object
	.size		.nv.reservedSmem.offset0,0x4
